//
// Generated by NVIDIA NVVM Compiler
//
// Compiler Build ID: CL-36424714
// Cuda compilation tools, release 13.0, V13.0.88
// Based on NVVM 20.0.0
//

.version 9.0
.target sm_100
.address_size 64

	// .globl	_Z15my_first_kernelILi2EEvPf

.visible .entry _Z15my_first_kernelILi2EEvPf(
	.param .u64 .ptr .align 1 _Z15my_first_kernelILi2EEvPf_param_0
)
{
	.reg .b32 	%r<9>;
	.reg .b32 	%f<30>;
	.reg .b64 	%rd<5>;

	ld.param.u64 	%rd1, [_Z15my_first_kernelILi2EEvPf_param_0];
	mov.u32 	%r1, %tid.x;
	mov.u32 	%r2, %ntid.x;
	mov.u32 	%r3, %ctaid.x;
	mad.lo.s32 	%r4, %r2, %r3, %r1;
	cvt.rn.f32.s32 	%f1, %r4;
	mov.f32 	%f2, 0f00000000;
	copysign.f32 	%f3, %f1, %f2;
	fma.rn.f32 	%f4, %f3, 0f3BBB989D, 0f3F000000;
	cvt.sat.f32.f32 	%f5, %f4;
	mov.f32 	%f6, 0f4B400001;
	mov.f32 	%f7, 0f437C0000;
	fma.rm.f32 	%f8, %f5, %f7, %f6;
	add.f32 	%f9, %f8, 0fCB40007F;
	neg.f32 	%f10, %f9;
	fma.rn.f32 	%f11, %f3, 0f3FB8AA3B, %f10;
	fma.rn.f32 	%f12, %f3, 0f32A57060, %f11;
	mov.b32 	%r5, %f8;
	shl.b32 	%r6, %r5, 23;
	mov.b32 	%f13, %r6;
	ex2.approx.ftz.f32 	%f14, %f12;
	mul.f32 	%f15, %f14, %f13;
	fma.rn.f32 	%f16, %f1, 0f3BBB989D, 0f3F000000;
	cvt.sat.f32.f32 	%f17, %f16;
	fma.rm.f32 	%f18, %f17, %f7, %f6;
	add.f32 	%f19, %f18, 0fCB40007F;
	neg.f32 	%f20, %f19;
	fma.rn.f32 	%f21, %f1, 0f3FB8AA3B, %f20;
	fma.rn.f32 	%f22, %f1, 0f32A57060, %f21;
	mov.b32 	%r7, %f18;
	shl.b32 	%r8, %r7, 23;
	mov.b32 	%f23, %r8;
	ex2.approx.ftz.f32 	%f24, %f22;
	mul.f32 	%f25, %f24, %f23;
	fma.rn.f32 	%f26, %f15, %f15, 0f00000000;
	fma.rn.f32 	%f27, %f15, %f25, %f26;
	fma.rn.f32 	%f28, %f15, %f25, %f27;
	fma.rn.f32 	%f29, %f25, %f25, %f28;
	cvta.to.global.u64 	%rd2, %rd1;
	mul.wide.s32 	%rd3, %r4, 4;
	add.s64 	%rd4, %rd2, %rd3;
	st.global.f32 	[%rd4], %f29;
	ret;

}
	// .globl	_Z15my_first_kernelILi3EEvPf
.visible .entry _Z15my_first_kernelILi3EEvPf(
	.param .u64 .ptr .align 1 _Z15my_first_kernelILi3EEvPf_param_0
)
{
	.reg .b32 	%r<11>;
	.reg .b32 	%f<46>;
	.reg .b64 	%rd<5>;

	ld.param.u64 	%rd1, [_Z15my_first_kernelILi3EEvPf_param_0];
	mov.u32 	%r1, %tid.x;
	mov.u32 	%r2, %ntid.x;
	mov.u32 	%r3, %ctaid.x;
	mad.lo.s32 	%r4, %r2, %r3, %r1;
	cvt.rn.f32.s32 	%f1, %r4;
	mov.f32 	%f2, 0f00000000;
	copysign.f32 	%f3, %f1, %f2;
	fma.rn.f32 	%f4, %f3, 0f3BBB989D, 0f3F000000;
	cvt.sat.f32.f32 	%f5, %f4;
	mov.f32 	%f6, 0f4B400001;
	mov.f32 	%f7, 0f437C0000;
	fma.rm.f32 	%f8, %f5, %f7, %f6;
	add.f32 	%f9, %f8, 0fCB40007F;
	neg.f32 	%f10, %f9;
	fma.rn.f32 	%f11, %f3, 0f3FB8AA3B, %f10;
	fma.rn.f32 	%f12, %f3, 0f32A57060, %f11;
	mov.b32 	%r5, %f8;
	shl.b32 	%r6, %r5, 23;
	mov.b32 	%f13, %r6;
	ex2.approx.ftz.f32 	%f14, %f12;
	mul.f32 	%f15, %f14, %f13;
	fma.rn.f32 	%f16, %f1, 0f3BBB989D, 0f3F000000;
	cvt.sat.f32.f32 	%f17, %f16;
	fma.rm.f32 	%f18, %f17, %f7, %f6;
	add.f32 	%f19, %f18, 0fCB40007F;
	neg.f32 	%f20, %f19;
	fma.rn.f32 	%f21, %f1, 0f3FB8AA3B, %f20;
	fma.rn.f32 	%f22, %f1, 0f32A57060, %f21;
	mov.b32 	%r7, %f18;
	shl.b32 	%r8, %r7, 23;
	mov.b32 	%f23, %r8;
	ex2.approx.ftz.f32 	%f24, %f22;
	mul.f32 	%f25, %f24, %f23;
	add.f32 	%f26, %f1, %f1;
	fma.rn.f32 	%f27, %f26, 0f3BBB989D, 0f3F000000;
	cvt.sat.f32.f32 	%f28, %f27;
	fma.rm.f32 	%f29, %f28, %f7, %f6;
	add.f32 	%f30, %f29, 0fCB40007F;
	neg.f32 	%f31, %f30;
	fma.rn.f32 	%f32, %f26, 0f3FB8AA3B, %f31;
	fma.rn.f32 	%f33, %f26, 0f32A57060, %f32;
	mov.b32 	%r9, %f29;
	shl.b32 	%r10, %r9, 23;
	mov.b32 	%f34, %r10;
	ex2.approx.ftz.f32 	%f35, %f33;
	mul.f32 	%f36, %f35, %f34;
	fma.rn.f32 	%f37, %f15, %f15, 0f00000000;
	fma.rn.f32 	%f38, %f15, %f25, %f37;
	fma.rn.f32 	%f39, %f15, %f36, %f38;
	fma.rn.f32 	%f40, %f15, %f25, %f39;
	fma.rn.f32 	%f41, %f25, %f25, %f40;
	fma.rn.f32 	%f42, %f25, %f36, %f41;
	fma.rn.f32 	%f43, %f15, %f36, %f42;
	fma.rn.f32 	%f44, %f25, %f36, %f43;
	fma.rn.f32 	%f45, %f36, %f36, %f44;
	cvta.to.global.u64 	%rd2, %rd1;
	mul.wide.s32 	%rd3, %r4, 4;
	add.s64 	%rd4, %rd2, %rd3;
	st.global.f32 	[%rd4], %f45;
	ret;

}


// ===== COMPILED SASS (sm_100) =====

	.target	sm_100

	.elftype	@"ET_EXEC"


//--------------------- .note.nv.tkinfo           --------------------------
	.section	.note.nv.tkinfo,"",@"SHT_NOTE"
	.sectionflags	@"SHF_NOTE_NV_TKINFO"
	.tkinfo
        /*0018*/ 	.word	0x00000002
        /*0030*/ 	.string	""
        /*0030*/ 	.string	"ptxas"
        /*0030*/ 	.string	"Cuda compilation tools, release 13.0, V13.0.88"
        /*0030*/ 	.string	"Build cuda_13.0.r13.0/compiler.36424714_0"
        /*0030*/ 	.string	"-arch sm_100 -m 64 "



//--------------------- .note.nv.cuinfo           --------------------------
	.section	.note.nv.cuinfo,"",@"SHT_NOTE"
	.sectionflags	@"SHF_NOTE_NV_CUINFO"
        /*0018*/ 	.short	0x0002
        /*001a*/ 	.short	0x0064
        /*001c*/ 	.short	0x0082
	.zero		2


//--------------------- .nv.info                  --------------------------
	.section	.nv.info,"",@"SHT_CUDA_INFO"
	.align	4


	//----- nvinfo : EIATTR_REGCOUNT
	.align		4
        /*0000*/ 	.byte	0x04, 0x2f
        /*0002*/ 	.short	(.L_1 - .L_0)
	.align		4
.L_0:
        /*0004*/ 	.word	index@(_Z15my_first_kernelILi2EEvPf)
        /*0008*/ 	.word	0x0000000c


	//----- nvinfo : EIATTR_FRAME_SIZE
	.align		4
.L_1:
        /*000c*/ 	.byte	0x04, 0x11
        /*000e*/ 	.short	(.L_3 - .L_2)
	.align		4
.L_2:
        /*0010*/ 	.word	index@(_Z15my_first_kernelILi2EEvPf)
        /*0014*/ 	.word	0x00000000


	//----- nvinfo : EIATTR_REGCOUNT
	.align		4
.L_3:
        /*0018*/ 	.byte	0x04, 0x2f
        /*001a*/ 	.short	(.L_5 - .L_4)
	.align		4
.L_4:
        /*001c*/ 	.word	index@(_Z15my_first_kernelILi3EEvPf)
        /*0020*/ 	.word	0x0000000e


	//----- nvinfo : EIATTR_FRAME_SIZE
	.align		4
.L_5:
        /*0024*/ 	.byte	0x04, 0x11
        /*0026*/ 	.short	(.L_7 - .L_6)
	.align		4
.L_6:
        /*0028*/ 	.word	index@(_Z15my_first_kernelILi3EEvPf)
        /*002c*/ 	.word	0x00000000


	//----- nvinfo : EIATTR_MIN_STACK_SIZE
	.align		4
.L_7:
        /*0030*/ 	.byte	0x04, 0x12
        /*0032*/ 	.short	(.L_9 - .L_8)
	.align		4
.L_8:
        /*0034*/ 	.word	index@(_Z15my_first_kernelILi3EEvPf)
        /*0038*/ 	.word	0x00000000


	//----- nvinfo : EIATTR_MIN_STACK_SIZE
	.align		4
.L_9:
        /*003c*/ 	.byte	0x04, 0x12
        /*003e*/ 	.short	(.L_11 - .L_10)
	.align		4
.L_10:
        /*0040*/ 	.word	index@(_Z15my_first_kernelILi2EEvPf)
        /*0044*/ 	.word	0x00000000
.L_11:


//--------------------- .nv.compat                --------------------------
	.section	.nv.compat,"",@"SHT_CUDA_COMPAT_INFO"
	.align	4
        /*0000*/ 	.byte	0x02, 0x09, 0x00, 0x00, 0x02, 0x02, 0x01, 0x00, 0x02, 0x05, 0x05, 0x00, 0x03, 0x07, 0x01, 0x01
        /*0010*/ 	.byte	0x02, 0x03, 0x00, 0x00, 0x02, 0x06, 0x01, 0x00, 0x04, 0x0b, 0x08, 0x00, 0x09, 0x00, 0x00, 0x00
        /*0020*/ 	.byte	0x00, 0x00, 0x00, 0x00


//--------------------- .nv.info._Z15my_first_kernelILi3EEvPf --------------------------
	.section	.nv.info._Z15my_first_kernelILi3EEvPf,"",@"SHT_CUDA_INFO"
	.sectionflags	@""
	.align	4


	//----- nvinfo : EIATTR_CUDA_API_VERSION
	.align		4
        /*0000*/ 	.byte	0x04, 0x37
        /*0002*/ 	.short	(.L_13 - .L_12)
.L_12:
        /*0004*/ 	.word	0x00000082


	//----- nvinfo : EIATTR_KPARAM_INFO
	.align		4
.L_13:
        /*0008*/ 	.byte	0x04, 0x17
        /*000a*/ 	.short	(.L_15 - .L_14)
.L_14:
        /*000c*/ 	.word	0x00000000
        /*0010*/ 	.short	0x0000
        /*0012*/ 	.short	0x0000
        /*0014*/ 	.byte	0x00, 0xf5, 0x21, 0x00


	//----- nvinfo : EIATTR_SPARSE_MMA_MASK
	.align		4
.L_15:
        /*0018*/ 	.byte	0x03, 0x50
        /*001a*/ 	.short	0x0000


	//----- nvinfo : EIATTR_MAXREG_COUNT
	.align		4
        /*001c*/ 	.byte	0x03, 0x1b
        /*001e*/ 	.short	0x00ff


	//----- nvinfo : EIATTR_MERCURY_ISA_VERSION
	.align		4
        /*0020*/ 	.byte	0x03, 0x5f
        /*0022*/ 	.short	0x0101


	//----- nvinfo : EIATTR_VRC_CTA_INIT_COUNT
	.align		4
        /*0024*/ 	.byte	0x02, 0x4a
	.zero		1
	.zero		1


	//----- nvinfo : EIATTR_EXIT_INSTR_OFFSETS
	.align		4
        /*0028*/ 	.byte	0x04, 0x1c
        /*002a*/ 	.short	(.L_17 - .L_16)


	//   ....[0]....
.L_16:
        /*002c*/ 	.word	0x000002f0


	//----- nvinfo : EIATTR_CBANK_PARAM_SIZE
	.align		4
.L_17:
        /*0030*/ 	.byte	0x03, 0x19
        /*0032*/ 	.short	0x0008


	//----- nvinfo : EIATTR_PARAM_CBANK
	.align		4
        /*0034*/ 	.byte	0x04, 0x0a
        /*0036*/ 	.short	(.L_19 - .L_18)
	.align		4
.L_18:
        /*0038*/ 	.word	index@(.nv.constant0._Z15my_first_kernelILi3EEvPf)
        /*003c*/ 	.short	0x0380
        /*003e*/ 	.short	0x0008


	//----- nvinfo : EIATTR_SW_WAR
	.align		4
.L_19:
        /*0040*/ 	.byte	0x04, 0x36
        /*0042*/ 	.short	(.L_21 - .L_20)
.L_20:
        /*0044*/ 	.word	0x00000008
.L_21:


//--------------------- .nv.info._Z15my_first_kernelILi2EEvPf --------------------------
	.section	.nv.info._Z15my_first_kernelILi2EEvPf,"",@"SHT_CUDA_INFO"
	.sectionflags	@""
	.align	4


	//----- nvinfo : EIATTR_CUDA_API_VERSION
	.align		4
        /*0000*/ 	.byte	0x04, 0x37
        /*0002*/ 	.short	(.L_23 - .L_22)
.L_22:
        /*0004*/ 	.word	0x00000082


	//----- nvinfo : EIATTR_KPARAM_INFO
	.align		4
.L_23:
        /*0008*/ 	.byte	0x04, 0x17
        /*000a*/ 	.short	(.L_25 - .L_24)
.L_24:
        /*000c*/ 	.word	0x00000000
        /*0010*/ 	.short	0x0000
        /*0012*/ 	.short	0x0000
        /*0014*/ 	.byte	0x00, 0xf5, 0x21, 0x00


	//----- nvinfo : EIATTR_SPARSE_MMA_MASK
	.align		4
.L_25:
        /*0018*/ 	.byte	0x03, 0x50
        /*001a*/ 	.short	0x0000


	//----- nvinfo : EIATTR_MAXREG_COUNT
	.align		4
        /*001c*/ 	.byte	0x03, 0x1b
        /*001e*/ 	.short	0x00ff


	//----- nvinfo : EIATTR_MERCURY_ISA_VERSION
	.align		4
        /*0020*/ 	.byte	0x03, 0x5f
        /*0022*/ 	.short	0x0101


	//----- nvinfo : EIATTR_VRC_CTA_INIT_COUNT
	.align		4
        /*0024*/ 	.byte	0x02, 0x4a
	.zero		1
	.zero		1


	//----- nvinfo : EIATTR_EXIT_INSTR_OFFSETS
	.align		4
        /*0028*/ 	.byte	0x04, 0x1c
        /*002a*/ 	.short	(.L_27 - .L_26)


	//   ....[0]....
.L_26:
        /*002c*/ 	.word	0x00000210


	//----- nvinfo : EIATTR_CBANK_PARAM_SIZE
	.align		4
.L_27:
        /*0030*/ 	.byte	0x03, 0x19
        /*0032*/ 	.short	0x0008


	//----- nvinfo : EIATTR_PARAM_CBANK
	.align		4
        /*0034*/ 	.byte	0x04, 0x0a
        /*0036*/ 	.short	(.L_29 - .L_28)
	.align		4
.L_28:
        /*0038*/ 	.word	index@(.nv.constant0._Z15my_first_kernelILi2EEvPf)
        /*003c*/ 	.short	0x0380
        /*003e*/ 	.short	0x0008


	//----- nvinfo : EIATTR_SW_WAR
	.align		4
.L_29:
        /*0040*/ 	.byte	0x04, 0x36
        /*0042*/ 	.short	(.L_31 - .L_30)
.L_30:
        /*0044*/ 	.word	0x00000008
.L_31:


//--------------------- .nv.callgraph             --------------------------
	.section	.nv.callgraph,"",@"SHT_CUDA_CALLGRAPH"
	.align	4
	.sectionentsize	8
	.align		4
        /*0000*/ 	.word	0x00000000
	.align		4
        /*0004*/ 	.word	0xffffffff
	.align		4
        /*0008*/ 	.word	0x00000000
	.align		4
        /*000c*/ 	.word	0xfffffffe
	.align		4
        /*0010*/ 	.word	0x00000000
	.align		4
        /*0014*/ 	.word	0xfffffffd
	.align		4
        /*0018*/ 	.word	0x00000000
	.align		4
        /*001c*/ 	.word	0xfffffffc


//--------------------- .text._Z15my_first_kernelILi3EEvPf --------------------------
	.section	.text._Z15my_first_kernelILi3EEvPf,"ax",@progbits
	.align	128
        .global         _Z15my_first_kernelILi3EEvPf
        .type           _Z15my_first_kernelILi3EEvPf,@function
        .size           _Z15my_first_kernelILi3EEvPf,(.L_x_2 - _Z15my_first_kernelILi3EEvPf)
        .other          _Z15my_first_kernelILi3EEvPf,@"STO_CUDA_ENTRY STV_DEFAULT"
_Z15my_first_kernelILi3EEvPf:
.text._Z15my_first_kernelILi3EEvPf:
[----:B------:R-:W-:Y:S01]  /*0000*/  LDC R1, c[0x0][0x37c] ;  /* 0x0000df00ff017b82 */ /* 0x000fe20000000800 */
[----:B------:R-:W0:Y:S01]  /*0010*/  S2R R2, SR_TID.X ;  /* 0x0000000000027919 */ /* 0x000e220000002100 */
[----:B------:R-:W0:Y:S01]  /*0020*/  LDCU UR4, c[0x0][0x360] ;  /* 0x00006c00ff0477ac */ /* 0x000e220008000800 */
[----:B------:R-:W-:Y:S01]  /*0030*/  HFMA2 R8, -RZ, RZ, 0.96630859375, -0.0022525787353515625 ;  /* 0x3bbb989dff087431 */ /* 0x000fe200000001ff */
[----:B------:R-:W-:Y:S01]  /*0040*/  MOV R11, 0x437c0000 ;  /* 0x437c0000000b7802 */ /* 0x000fe20000000f00 */
[----:B------:R-:W0:Y:S02]  /*0050*/  S2R R3, SR_CTAID.X ;  /* 0x0000000000037919 */ /* 0x000e240000002500 */
[----:B0-----:R-:W-:Y:S01]  /*0060*/  IMAD R2, R3, UR4, R2 ;  /* 0x0000000403027c24 */ /* 0x001fe2000f8e0202 */
[----:B------:R-:W0:Y:S04]  /*0070*/  LDCU.64 UR4, c[0x0][0x358] ;  /* 0x00006b00ff0477ac */ /* 0x000e280008000a00 */
[----:B------:R-:W-:-:S04]  /*0080*/  I2FP.F32.S32 R0, R2 ;  /* 0x0000000200007245 */ /* 0x000fc80000201400 */
[--C-:B------:R-:W-:Y:S01]  /*0090*/  LOP3.LUT R3, RZ, 0x80000000, R0.reuse, 0xb8, !PT ;  /* 0x80000000ff037812 */ /* 0x100fe200078eb800 */
[C---:B------:R-:W-:Y:S01]  /*00a0*/  FFMA.SAT R4, R0.reuse, R8, 0.5 ;  /* 0x3f00000000047423 */ /* 0x040fe20000002008 */
[----:B------:R-:W-:-:S03]  /*00b0*/  FADD R9, R0, R0 ;  /* 0x0000000000097221 */ /* 0x000fc60000000000 */
[-C--:B------:R-:W-:Y:S01]  /*00c0*/  FFMA.RM R5, R4, R11.reuse, 12582913 ;  /* 0x4b40000104057423 */ /* 0x080fe2000000400b */
[-C--:B------:R-:W-:Y:S01]  /*00d0*/  FFMA.SAT R4, R3, R8.reuse, 0.5 ;  /* 0x3f00000003047423 */ /* 0x080fe20000002008 */
[----:B------:R-:W-:Y:S02]  /*00e0*/  FFMA.SAT R8, R9, R8, 0.5 ;  /* 0x3f00000009087423 */ /* 0x000fe40000002008 */
[C---:B------:R-:W-:Y:S01]  /*00f0*/  FADD R7, R5.reuse, -12583039 ;  /* 0xcb40007f05077421 */ /* 0x040fe20000000000 */
[-C--:B------:R-:W-:Y:S01]  /*0100*/  FFMA.RM R4, R4, R11.reuse, 12582913 ;  /* 0x4b40000104047423 */ /* 0x080fe2000000400b */
[----:B------:R-:W-:Y:S01]  /*0110*/  FFMA.RM R10, R8, R11, 12582913 ;  /* 0x4b400001080a7423 */ /* 0x000fe2000000400b */
[----:B------:R-:W-:Y:S01]  /*0120*/  SHF.L.U32 R5, R5, 0x17, RZ ;  /* 0x0000001705057819 */ /* 0x000fe200000006ff */
[----:B------:R-:W-:Y:S01]  /*0130*/  FFMA R7, R0, 1.4426950216293334961, -R7 ;  /* 0x3fb8aa3b00077823 */ /* 0x000fe20000000807 */
[----:B------:R-:W-:-:S03]  /*0140*/  FADD R6, R4, -12583039 ;  /* 0xcb40007f04067421 */ /* 0x000fc60000000000 */
[----:B------:R-:W-:Y:S01]  /*0150*/  FFMA R7, R0, 1.925963033500011079e-08, R7 ;  /* 0x32a5706000077823 */ /* 0x000fe20000000007 */
[C---:B------:R-:W-:Y:S01]  /*0160*/  FFMA R6, R3.reuse, 1.4426950216293334961, -R6 ;  /* 0x3fb8aa3b03067823 */ /* 0x040fe20000000806 */
[C---:B------:R-:W-:Y:S01]  /*0170*/  FADD R0, R10.reuse, -12583039 ;  /* 0xcb40007f0a007421 */ /* 0x040fe20000000000 */
[----:B------:R-:W-:Y:S01]  /*0180*/  SHF.L.U32 R10, R10, 0x17, RZ ;  /* 0x000000170a0a7819 */ /* 0x000fe200000006ff */
[----:B------:R-:W-:Y:S01]  /*0190*/  MUFU.EX2 R8, R7 ;  /* 0x0000000700087308 */ /* 0x000fe20000000800 */
[----:B------:R-:W-:Y:S01]  /*01a0*/  FFMA R6, R3, 1.925963033500011079e-08, R6 ;  /* 0x32a5706003067823 */ /* 0x000fe20000000006 */
[----:B------:R-:W-:-:S04]  /*01b0*/  FFMA R0, R9, 1.4426950216293334961, -R0 ;  /* 0x3fb8aa3b09007823 */ /* 0x000fc80000000800 */
[----:B------:R-:W-:Y:S01]  /*01c0*/  FFMA R9, R9, 1.925963033500011079e-08, R0 ;  /* 0x32a5706009097823 */ /* 0x000fe20000000000 */
[----:B------:R-:W-:Y:S01]  /*01d0*/  SHF.L.U32 R0, R4, 0x17, RZ ;  /* 0x0000001704007819 */ /* 0x000fe200000006ff */
[----:B------:R-:W1:Y:S08]  /*01e0*/  MUFU.EX2 R3, R6 ;  /* 0x0000000600037308 */ /* 0x000e700000000800 */
[----:B------:R-:W2:Y:S01]  /*01f0*/  MUFU.EX2 R9, R9 ;  /* 0x0000000900097308 */ /* 0x000ea20000000800 */
[----:B-1----:R-:W-:Y:S01]  /*0200*/  FMUL R0, R0, R3 ;  /* 0x0000000300007220 */ /* 0x002fe20000400000 */
[----:B------:R-:W-:-:S03]  /*0210*/  FMUL R3, R5, R8 ;  /* 0x0000000805037220 */ /* 0x000fc60000400000 */
[----:B------:R-:W-:Y:S01]  /*0220*/  FFMA R4, R0, R0, RZ ;  /* 0x0000000000047223 */ /* 0x000fe200000000ff */
[----:B--2---:R-:W-:-:S03]  /*0230*/  FMUL R10, R10, R9 ;  /* 0x000000090a0a7220 */ /* 0x004fc60000400000 */
[C---:B------:R-:W-:Y:S02]  /*0240*/  FFMA R7, R0.reuse, R3, R4 ;  /* 0x0000000300077223 */ /* 0x040fe40000000004 */
[----:B------:R-:W1:Y:S02]  /*0250*/  LDC.64 R4, c[0x0][0x380] ;  /* 0x0000e000ff047b82 */ /* 0x000e640000000a00 */
[----:B------:R-:W-:-:S04]  /*0260*/  FFMA R7, R0, R10, R7 ;  /* 0x0000000a00077223 */ /* 0x000fc80000000007 */
[----:B------:R-:W-:-:S04]  /*0270*/  FFMA R6, R0, R3, R7 ;  /* 0x0000000300067223 */ /* 0x000fc80000000007 */
[----:B------:R-:W-:-:S04]  /*0280*/  FFMA R7, R3, R3, R6 ;  /* 0x0000000303077223 */ /* 0x000fc80000000006 */
[----:B------:R-:W-:-:S04]  /*0290*/  FFMA R7, R3, R10, R7 ;  /* 0x0000000a03077223 */ /* 0x000fc80000000007 */
[----:B------:R-:W-:-:S04]  /*02a0*/  FFMA R7, R0, R10, R7 ;  /* 0x0000000a00077223 */ /* 0x000fc80000000007 */
[----:B------:R-:W-:Y:S01]  /*02b0*/  FFMA R7, R3, R10, R7 ;  /* 0x0000000a03077223 */ /* 0x000fe20000000007 */
[----:B-1----:R-:W-:-:S04]  /*02c0*/  IMAD.WIDE R2, R2, 0x4, R4 ;  /* 0x0000000402027825 */ /* 0x002fc800078e0204 */
[----:B------:R-:W-:-:S05]  /*02d0*/  FFMA R7, R10, R10, R7 ;  /* 0x0000000a0a077223 */ /* 0x000fca0000000007 */
[----:B0-----:R-:W-:Y:S01]  /*02e0*/  STG.E desc[UR4][R2.64], R7 ;  /* 0x0000000702007986 */ /* 0x001fe2000c101904 */
[----:B------:R-:W-:Y:S05]  /*02f0*/  EXIT ;  /* 0x000000000000794d */ /* 0x000fea0003800000 */
.L_x_0:
[----:B------:R-:W-:-:S00]  /*0300*/  BRA `(.L_x_0) ;  /* 0xfffffffc00fc7947 */ /* 0x000fc0000383ffff */
[----:B------:R-:W-:-:S00]  /*0310*/  NOP ;  /* 0x0000000000007918 */ /* 0x000fc00000000000 */
        /* <DEDUP_REMOVED lines=14> */
.L_x_2:


//--------------------- .text._Z15my_first_kernelILi2EEvPf --------------------------
	.section	.text._Z15my_first_kernelILi2EEvPf,"ax",@progbits
	.align	128
        .global         _Z15my_first_kernelILi2EEvPf
        .type           _Z15my_first_kernelILi2EEvPf,@function
        .size           _Z15my_first_kernelILi2EEvPf,(.L_x_3 - _Z15my_first_kernelILi2EEvPf)
        .other          _Z15my_first_kernelILi2EEvPf,@"STO_CUDA_ENTRY STV_DEFAULT"
_Z15my_first_kernelILi2EEvPf:
.text._Z15my_first_kernelILi2EEvPf:
        /* <DEDUP_REMOVED lines=9> */
[----:B------:R-:W-:Y:S01]  /*0090*/  LOP3.LUT R2, RZ, 0x80000000, R0, 0xb8, !PT ;  /* 0x80000000ff027812 */ /* 0x000fe200078eb800 */
[----:B------:R-:W-:-:S04]  /*00a0*/  FFMA.SAT R6, R0, R7, 0.5 ;  /* 0x3f00000000067423 */ /* 0x000fc80000002007 */
[----:B------:R-:W-:-:S04]  /*00b0*/  FFMA.SAT R3, R2, R7, 0.5 ;  /* 0x3f00000002037423 */ /* 0x000fc80000002007 */
[-C--:B------:R-:W-:Y:S01]  /*00c0*/  FFMA.RM R4, R3, R8.reuse, 12582913 ;  /* 0x4b40000103047423 */ /* 0x080fe20000004008 */
[----:B------:R-:W-:-:S03]  /*00d0*/  FFMA.RM R8, R6, R8, 12582913 ;  /* 0x4b40000106087423 */ /* 0x000fc60000004008 */
[----:B------:R-:W-:Y:S01]  /*00e0*/  FADD R3, R4, -12583039 ;  /* 0xcb40007f04037421 */ /* 0x000fe20000000000 */
[C---:B------:R-:W-:Y:S01]  /*00f0*/  FADD R7, R8.reuse, -12583039 ;  /* 0xcb40007f08077421 */ /* 0x040fe20000000000 */
[----:B------:R-:W-:Y:S02]  /*0100*/  SHF.L.U32 R8, R8, 0x17, RZ ;  /* 0x0000001708087819 */ /* 0x000fe400000006ff */
[----:B------:R-:W-:-:S04]  /*0110*/  FFMA R3, R2, 1.4426950216293334961, -R3 ;  /* 0x3fb8aa3b02037823 */ /* 0x000fc80000000803 */
[----:B------:R-:W-:Y:S01]  /*0120*/  FFMA R6, R2, 1.925963033500011079e-08, R3 ;  /* 0x32a5706002067823 */ /* 0x000fe20000000003 */
[----:B------:R-:W-:-:S03]  /*0130*/  FFMA R3, R0, 1.4426950216293334961, -R7 ;  /* 0x3fb8aa3b00037823 */ /* 0x000fc60000000807 */
[----:B------:R-:W1:Y:S01]  /*0140*/  MUFU.EX2 R7, R6 ;  /* 0x0000000600077308 */ /* 0x000e620000000800 */
[----:B------:R-:W-:Y:S01]  /*0150*/  FFMA R9, R0, 1.925963033500011079e-08, R3 ;  /* 0x32a5706000097823 */ /* 0x000fe20000000003 */
[----:B------:R-:W-:Y:S01]  /*0160*/  SHF.L.U32 R0, R4, 0x17, RZ ;  /* 0x0000001704007819 */ /* 0x000fe200000006ff */
[----:B------:R-:W2:Y:S05]  /*0170*/  LDC.64 R2, c[0x0][0x380] ;  /* 0x0000e000ff027b82 */ /* 0x000eaa0000000a00 */
[----:B------:R-:W3:Y:S01]  /*0180*/  MUFU.EX2 R9, R9 ;  /* 0x0000000900097308 */ /* 0x000ee20000000800 */
[----:B-1----:R-:W-:-:S04]  /*0190*/  FMUL R0, R0, R7 ;  /* 0x0000000700007220 */ /* 0x002fc80000400000 */
[----:B------:R-:W-:Y:S01]  /*01a0*/  FFMA R4, R0, R0, RZ ;  /* 0x0000000000047223 */ /* 0x000fe200000000ff */
[----:B---3--:R-:W-:Y:S01]  /*01b0*/  FMUL R7, R8, R9 ;  /* 0x0000000908077220 */ /* 0x008fe20000400000 */
[----:B--2---:R-:W-:-:S04]  /*01c0*/  IMAD.WIDE R2, R5, 0x4, R2 ;  /* 0x0000000405027825 */ /* 0x004fc800078e0202 */
[----:B------:R-:W-:-:S04]  /*01d0*/  FFMA R4, R0, R7, R4 ;  /* 0x0000000700047223 */ /* 0x000fc80000000004 */
[----:B------:R-:W-:-:S04]  /*01e0*/  FFMA R4, R0, R7, R4 ;  /* 0x0000000700047223 */ /* 0x000fc80000000004 */
[----:B------:R-:W-:-:S05]  /*01f0*/  FFMA R7, R7, R7, R4 ;  /* 0x0000000707077223 */ /* 0x000fca0000000004 */
[----:B0-----:R-:W-:Y:S01]  /*0200*/  STG.E desc[UR4][R2.64], R7 ;  /* 0x0000000702007986 */ /* 0x001fe2000c101904 */
[----:B------:R-:W-:Y:S05]  /*0210*/  EXIT ;  /* 0x000000000000794d */ /* 0x000fea0003800000 */
.L_x_1:
        /* <DEDUP_REMOVED lines=14> */
.L_x_3:


//--------------------- .nv.shared.reserved.0     --------------------------
	.section	.nv.shared.reserved.0,"aw",@nobits
	.weak		__nv_reservedSMEM_offset_0_alias
	.size		__nv_reservedSMEM_offset_0_alias, 0, 64
	.other		__nv_reservedSMEM_offset_0_alias,@"STO_CUDA_RESERVED_SHARED STV_DEFAULT"
__nv_reservedSMEM_offset_0_alias:
	.zero		0
	.zero		64


//--------------------- .nv.constant0._Z15my_first_kernelILi3EEvPf --------------------------
	.section	.nv.constant0._Z15my_first_kernelILi3EEvPf,"a",@progbits
	.sectionflags	@""
	.align	4
.nv.constant0._Z15my_first_kernelILi3EEvPf:
	.zero		904


//--------------------- .nv.constant0._Z15my_first_kernelILi2EEvPf --------------------------
	.section	.nv.constant0._Z15my_first_kernelILi2EEvPf,"a",@progbits
	.sectionflags	@""
	.align	4
.nv.constant0._Z15my_first_kernelILi2EEvPf:
	.zero		904


//--------------------- SYMBOLS --------------------------

	.type		.nv.reservedSmem.offset0,@object
	.size		.nv.reservedSmem.offset0,0x4
